	.headerflags	@"EF_CUDA_TEXMODE_UNIFIED EF_CUDA_64BIT_ADDRESS EF_CUDA_SM86 EF_CUDA_VIRTUAL_SM(EF_CUDA_SM86)"
	.elftype	@"ET_EXEC"


//--------------------- .nv.info                  --------------------------
	.section	.nv.info,"",@"SHT_CUDA_INFO"
	.align	4


	//----- nvinfo : EIATTR_REGCOUNT
	.align		4
        /*0000*/ 	.byte	0x04, 0x2f
        /*0002*/ 	.short	(.L_1 - .L_0)
	.align		4
.L_0:
        /*0004*/ 	.word	index@(triton_)
        /*0008*/ 	.word	0x00000014


	//----- nvinfo : EIATTR_MIN_STACK_SIZE
	.align		4
.L_1:
        /*000c*/ 	.byte	0x04, 0x12
        /*000e*/ 	.short	(.L_3 - .L_2)
	.align		4
.L_2:
        /*0010*/ 	.word	index@(triton_)
        /*0014*/ 	.word	0x00000000


	//----- nvinfo : EIATTR_FRAME_SIZE
	.align		4
.L_3:
        /*0018*/ 	.byte	0x04, 0x11
        /*001a*/ 	.short	(.L_5 - .L_4)
	.align		4
.L_4:
        /*001c*/ 	.word	index@(triton_)
        /*0020*/ 	.word	0x00000000


	//----- nvinfo : EIATTR_MIN_STACK_SIZE
	.align		4
.L_5:
        /*0024*/ 	.byte	0x04, 0x12
        /*0026*/ 	.short	(.L_7 - .L_6)
	.align		4
.L_6:
        /*0028*/ 	.word	index@(triton_)
        /*002c*/ 	.word	0x00000000
.L_7:


//--------------------- .nv.info.triton_          --------------------------
	.section	.nv.info.triton_,"",@"SHT_CUDA_INFO"
	.sectionflags	@""
	.align	4


	//----- nvinfo : EIATTR_CUDA_API_VERSION
	.align		4
        /*0000*/ 	.byte	0x04, 0x37
        /*0002*/ 	.short	(.L_9 - .L_8)
.L_8:
        /*0004*/ 	.word	0x0000007c


	//----- nvinfo : EIATTR_SW2861232_WAR
	.align		4
.L_9:
        /*0008*/ 	.byte	0x01, 0x35
	.zero		2


	//----- nvinfo : EIATTR_PARAM_CBANK
	.align		4
        /*000c*/ 	.byte	0x04, 0x0a
        /*000e*/ 	.short	(.L_11 - .L_10)
	.align		4
.L_10:
        /*0010*/ 	.word	index@(.nv.constant0.triton_)
        /*0014*/ 	.short	0x0160
        /*0016*/ 	.short	0x0020


	//----- nvinfo : EIATTR_CBANK_PARAM_SIZE
	.align		4
.L_11:
        /*0018*/ 	.byte	0x03, 0x19
        /*001a*/ 	.short	0x0020


	//----- nvinfo : EIATTR_KPARAM_INFO
	.align		4
        /*001c*/ 	.byte	0x04, 0x17
        /*001e*/ 	.short	(.L_13 - .L_12)
.L_12:
        /*0020*/ 	.word	0x00000000
        /*0024*/ 	.short	0x0003
        /*0026*/ 	.short	0x0018
        /*0028*/ 	.byte	0x00, 0xf4, 0x21, 0x00


	//----- nvinfo : EIATTR_KPARAM_INFO
	.align		4
.L_13:
        /*002c*/ 	.byte	0x04, 0x17
        /*002e*/ 	.short	(.L_15 - .L_14)
.L_14:
        /*0030*/ 	.word	0x00000000
        /*0034*/ 	.short	0x0002
        /*0036*/ 	.short	0x0010
        /*0038*/ 	.byte	0x00, 0xf0, 0x11, 0x00


	//----- nvinfo : EIATTR_KPARAM_INFO
	.align		4
.L_15:
        /*003c*/ 	.byte	0x04, 0x17
        /*003e*/ 	.short	(.L_17 - .L_16)
.L_16:
        /*0040*/ 	.word	0x00000000
        /*0044*/ 	.short	0x0001
        /*0046*/ 	.short	0x0008
        /*0048*/ 	.byte	0x00, 0xf4, 0x21, 0x00


	//----- nvinfo : EIATTR_KPARAM_INFO
	.align		4
.L_17:
        /*004c*/ 	.byte	0x04, 0x17
        /*004e*/ 	.short	(.L_19 - .L_18)
.L_18:
        /*0050*/ 	.word	0x00000000
        /*0054*/ 	.short	0x0000
        /*0056*/ 	.short	0x0000
        /*0058*/ 	.byte	0x00, 0xf4, 0x21, 0x00


	//----- nvinfo : EIATTR_MAXREG_COUNT
	.align		4
.L_19:
        /*005c*/ 	.byte	0x03, 0x1b
        /*005e*/ 	.short	0x00ff


	//----- nvinfo : EIATTR_EXIT_INSTR_OFFSETS
	.align		4
        /*0060*/ 	.byte	0x04, 0x1c
        /*0062*/ 	.short	(.L_21 - .L_20)


	//   ....[0]....
.L_20:
        /*0064*/ 	.word	0x00000260


	//----- nvinfo : EIATTR_REQNTID
	.align		4
.L_21:
        /*0068*/ 	.byte	0x04, 0x10
        /*006a*/ 	.short	(.L_23 - .L_22)
.L_22:
        /*006c*/ 	.word	0x00000080
        /*0070*/ 	.word	0x00000001
        /*0074*/ 	.word	0x00000001
.L_23:


//--------------------- .nv.callgraph             --------------------------
	.section	.nv.callgraph,"",@"SHT_CUDA_CALLGRAPH"
	.align	4
	.sectionentsize	8
	.align		4
        /*0000*/ 	.word	0x00000000
	.align		4
        /*0004*/ 	.word	0xffffffff
	.align		4
        /*0008*/ 	.word	0x00000000
	.align		4
        /*000c*/ 	.word	0xfffffffe
	.align		4
        /*0010*/ 	.word	0x00000000
	.align		4
        /*0014*/ 	.word	0xfffffffd
	.align		4
        /*0018*/ 	.word	0x00000000
	.align		4
        /*001c*/ 	.word	0xfffffffc


//--------------------- .nv.rel.action            --------------------------
	.section	.nv.rel.action,"",@"SHT_CUDA_RELOCINFO"
	.align	8
	.sectionentsize	8
        /*0000*/ 	.byte	0x73, 0x00, 0x00, 0x00, 0x00, 0x00, 0x00, 0x00, 0x00, 0x00, 0x00, 0x11, 0x25, 0x00, 0x05, 0x36


//--------------------- .nv.constant0.triton_     --------------------------
	.section	.nv.constant0.triton_,"a",@progbits
	.sectionflags	@""
	.align	4
.nv.constant0.triton_:
	.zero		384


//--------------------- .text.triton_             --------------------------
	.section	.text.triton_,"ax",@progbits
	.sectioninfo	@"SHI_REGISTERS=20"
	.align	128
        .global         triton_
        .type           triton_,@function
        .size           triton_,(.L_x_1 - triton_)
        .other          triton_,@"STO_CUDA_ENTRY STV_DEFAULT"
triton_:
.text.triton_:
[----:B------:R-:W-:Y:S02]  /*0000*/  IMAD.MOV.U32 R1, RZ, RZ, c[0x0][0x28] ;  /* 0x00000a00ff017624 */ /* 0x000fe400078e00ff */
[----:B------:R-:W0:Y:S01]  /*0010*/  S2R R0, SR_TID.X ;  /* 0x0000000000007919 */ /* 0x000e220000002100 */
[----:B------:R-:W-:Y:S01]  /*0020*/  IMAD.MOV.U32 R17, RZ, RZ, 0x2 ;  /* 0x00000002ff117424 */ /* 0x000fe200078e00ff */
[----:B------:R-:W-:Y:S02]  /*0030*/  ULDC.64 UR4, c[0x0][0x118] ;  /* 0x0000460000047ab9 */ /* 0x000fe40000000a00 */
[----:B------:R-:W1:Y:S01]  /*0040*/  S2R R3, SR_CTAID.X ;  /* 0x0000000000037919 */ /* 0x000e620000002500 */
[----:B0-----:R-:W-:Y:S01]  /*0050*/  IMAD.SHL.U32 R0, R0, 0x8, RZ ;  /* 0x0000000800007824 */ /* 0x001fe200078e00ff */
[----:B-1----:R-:W-:-:S04]  /*0060*/  SHF.R.S32.HI R2, RZ, 0x14, R3 ;  /* 0x00000014ff027819 */ /* 0x002fc80000011403 */
[----:B------:R-:W-:-:S05]  /*0070*/  LOP3.LUT R0, R0, 0x3f8, RZ, 0xc0, !PT ;  /* 0x000003f800007812 */ /* 0x000fca00078ec0ff */
[----:B------:R-:W-:Y:S01]  /*0080*/  IMAD R0, R3, 0x800, R0 ;  /* 0x0000080003007824 */ /* 0x000fe200078e0200 */
[----:B------:R-:W-:-:S04]  /*0090*/  SGXT R3, R2, 0x1 ;  /* 0x000000010203781a */ /* 0x000fc80000000200 */
[----:B------:R-:W-:Y:S02]  /*00a0*/  IADD3 R2, R0, 0x400, RZ ;  /* 0x0000040000027810 */ /* 0x000fe40007ffe0ff */
[C---:B------:R-:W-:Y:S02]  /*00b0*/  LEA.HI R4, R3.reuse, R0, RZ, 0x6 ;  /* 0x0000000003047211 */ /* 0x040fe400078f30ff */
[CC--:B------:R-:W-:Y:S02]  /*00c0*/  LEA.HI R6, R3.reuse, R2.reuse, RZ, 0x6 ;  /* 0x0000000203067211 */ /* 0x0c0fe400078f30ff */
[----:B------:R-:W-:Y:S02]  /*00d0*/  SHF.R.S32.HI R5, RZ, 0x6, R4 ;  /* 0x00000006ff057819 */ /* 0x000fe40000011404 */
[----:B------:R-:W-:Y:S02]  /*00e0*/  SHF.R.S32.HI R6, RZ, 0x6, R6 ;  /* 0x00000006ff067819 */ /* 0x000fe40000011406 */
[----:B------:R-:W-:-:S02]  /*00f0*/  LEA.HI R9, R3, R2, RZ, 0xc ;  /* 0x0000000203097211 */ /* 0x000fc400078f60ff */
[----:B------:R-:W-:Y:S02]  /*0100*/  LEA.HI R7, R3, R0, RZ, 0xc ;  /* 0x0000000003077211 */ /* 0x000fe400078f60ff */
[----:B------:R-:W-:Y:S02]  /*0110*/  LEA.HI R2, R5, R5, RZ, 0x6 ;  /* 0x0000000505027211 */ /* 0x000fe400078f30ff */
[----:B------:R-:W-:Y:S02]  /*0120*/  LOP3.LUT R3, R4, 0xffffffc0, RZ, 0xc0, !PT ;  /* 0xffffffc004037812 */ /* 0x000fe400078ec0ff */
[----:B------:R-:W-:Y:S02]  /*0130*/  LEA.HI R4, R6, R6, RZ, 0x6 ;  /* 0x0000000606047211 */ /* 0x000fe400078f30ff */
[----:B------:R-:W-:Y:S01]  /*0140*/  SHF.R.S32.HI R8, RZ, 0xc, R7 ;  /* 0x0000000cff087819 */ /* 0x000fe20000011407 */
[----:B------:R-:W-:Y:S01]  /*0150*/  IMAD.IADD R3, R0, 0x1, -R3 ;  /* 0x0000000100037824 */ /* 0x000fe200078e0a03 */
[----:B------:R-:W-:-:S02]  /*0160*/  LOP3.LUT R2, R2, 0x1ffc0, RZ, 0xc0, !PT ;  /* 0x0001ffc002027812 */ /* 0x000fc400078ec0ff */
[----:B------:R-:W-:Y:S02]  /*0170*/  SHF.R.S32.HI R10, RZ, 0xc, R9 ;  /* 0x0000000cff0a7819 */ /* 0x000fe40000011409 */
[----:B------:R-:W-:Y:S01]  /*0180*/  LOP3.LUT R7, R4, 0x1ffc0, RZ, 0xc0, !PT ;  /* 0x0001ffc004077812 */ /* 0x000fe200078ec0ff */
[----:B------:R-:W-:Y:S02]  /*0190*/  IMAD.IADD R2, R5, 0x1, -R2 ;  /* 0x0000000105027824 */ /* 0x000fe400078e0a02 */
[--C-:B------:R-:W-:Y:S02]  /*01a0*/  IMAD R5, R8, 0x40, R3.reuse ;  /* 0x0000004008057824 */ /* 0x100fe400078e0203 */
[----:B------:R-:W-:Y:S02]  /*01b0*/  IMAD R10, R10, 0x40, R3 ;  /* 0x000000400a0a7824 */ /* 0x000fe400078e0203 */
[----:B------:R-:W-:Y:S02]  /*01c0*/  IMAD.IADD R7, R6, 0x1, -R7 ;  /* 0x0000000106077824 */ /* 0x000fe400078e0a07 */
[----:B------:R-:W-:-:S02]  /*01d0*/  IMAD R2, R2, 0x8000, R5 ;  /* 0x0000800002027824 */ /* 0x000fc400078e0205 */
[----:B------:R-:W-:Y:S02]  /*01e0*/  IMAD R4, R7, 0x8000, R10 ;  /* 0x0000800007047824 */ /* 0x000fe400078e020a */
[----:B------:R-:W-:-:S04]  /*01f0*/  IMAD.WIDE R2, R2, R17, c[0x0][0x160] ;  /* 0x0000580002027625 */ /* 0x000fc800078e0211 */
[-C--:B------:R-:W-:Y:S01]  /*0200*/  IMAD.WIDE R4, R4, R17.reuse, c[0x0][0x160] ;  /* 0x0000580004047625 */ /* 0x080fe200078e0211 */
[----:B------:R-:W2:Y:S04]  /*0210*/  LDG.E.128 R8, [R2.64] ;  /* 0x0000000402087981 */ /* 0x000ea8000c1e1d00 */
[----:B------:R-:W3:Y:S01]  /*0220*/  LDG.E.128 R12, [R4.64] ;  /* 0x00000004040c7981 */ /* 0x000ee2000c1e1d00 */
[----:B------:R-:W-:-:S05]  /*0230*/  IMAD.WIDE R6, R0, R17, c[0x0][0x168] ;  /* 0x00005a0000067625 */ /* 0x000fca00078e0211 */
[----:B--2---:R-:W-:Y:S04]  /*0240*/  STG.E.128 [R6.64], R8 ;  /* 0x0000000806007986 */ /* 0x004fe8000c101d04 */
[----:B---3--:R-:W-:Y:S01]  /*0250*/  STG.E.128 [R6.64+0x800], R12 ;  /* 0x0008000c06007986 */ /* 0x008fe2000c101d04 */
[----:B------:R-:W-:Y:S05]  /*0260*/  EXIT ;  /* 0x000000000000794d */ /* 0x000fea0003800000 */
.L_x_0:
[----:B------:R-:W-:-:S00]  /*0270*/  BRA `(.L_x_0) ;  /* 0xfffffff000007947 */ /* 0x000fc0000383ffff */
[----:B------:R-:W-:-:S00]  /*0280*/  NOP ;  /* 0x0000000000007918 */ /* 0x000fc00000000000 */
[----:B------:R-:W-:-:S00]  /*0290*/  NOP ;  /* 0x0000000000007918 */ /* 0x000fc00000000000 */
[----:B------:R-:W-:-:S00]  /*02a0*/  NOP ;  /* 0x0000000000007918 */ /* 0x000fc00000000000 */
[----:B------:R-:W-:-:S00]  /*02b0*/  NOP ;  /* 0x0000000000007918 */ /* 0x000fc00000000000 */
[----:B------:R-:W-:-:S00]  /*02c0*/  NOP ;  /* 0x0000000000007918 */ /* 0x000fc00000000000 */
[----:B------:R-:W-:-:S00]  /*02d0*/  NOP ;  /* 0x0000000000007918 */ /* 0x000fc00000000000 */
[----:B------:R-:W-:-:S00]  /*02e0*/  NOP ;  /* 0x0000000000007918 */ /* 0x000fc00000000000 */
[----:B------:R-:W-:-:S00]  /*02f0*/  NOP ;  /* 0x0000000000007918 */ /* 0x000fc00000000000 */
.L_x_1:
